	.headerflags	@"EF_CUDA_TEXMODE_UNIFIED EF_CUDA_64BIT_ADDRESS EF_CUDA_ACCELERATORS EF_CUDA_SM90 EF_CUDA_VIRTUAL_SM(EF_CUDA_SM90)"
	.elftype	@"ET_EXEC"


//--------------------- .nv.info                  --------------------------
	.section	.nv.info,"",@"SHT_CUDA_INFO"
	.align	4


	//----- nvinfo : EIATTR_REGCOUNT
	.align		4
        /*0000*/ 	.byte	0x04, 0x2f
        /*0002*/ 	.short	(.L_1 - .L_0)
	.align		4
.L_0:
        /*0004*/ 	.word	index@(triton_poi_fused_relu_threshold_backward_5)
        /*0008*/ 	.word	0x00000020


	//----- nvinfo : EIATTR_MIN_STACK_SIZE
	.align		4
.L_1:
        /*000c*/ 	.byte	0x04, 0x12
        /*000e*/ 	.short	(.L_3 - .L_2)
	.align		4
.L_2:
        /*0010*/ 	.word	index@(triton_poi_fused_relu_threshold_backward_5)
        /*0014*/ 	.word	0x00000000


	//----- nvinfo : EIATTR_FRAME_SIZE
	.align		4
.L_3:
        /*0018*/ 	.byte	0x04, 0x11
        /*001a*/ 	.short	(.L_5 - .L_4)
	.align		4
.L_4:
        /*001c*/ 	.word	index@(triton_poi_fused_relu_threshold_backward_5)
        /*0020*/ 	.word	0x00000000


	//----- nvinfo : EIATTR_MIN_STACK_SIZE
	.align		4
.L_5:
        /*0024*/ 	.byte	0x04, 0x12
        /*0026*/ 	.short	(.L_7 - .L_6)
	.align		4
.L_6:
        /*0028*/ 	.word	index@(triton_poi_fused_relu_threshold_backward_5)
        /*002c*/ 	.word	0x00000000
.L_7:


//--------------------- .nv.info.triton_poi_fused_relu_threshold_backward_5 --------------------------
	.section	.nv.info.triton_poi_fused_relu_threshold_backward_5,"",@"SHT_CUDA_INFO"
	.sectionflags	@""
	.align	4


	//----- nvinfo : EIATTR_CUDA_API_VERSION
	.align		4
        /*0000*/ 	.byte	0x04, 0x37
        /*0002*/ 	.short	(.L_9 - .L_8)
.L_8:
        /*0004*/ 	.word	0x0000007c


	//----- nvinfo : EIATTR_KPARAM_INFO
	.align		4
.L_9:
        /*0008*/ 	.byte	0x04, 0x17
        /*000a*/ 	.short	(.L_11 - .L_10)
.L_10:
        /*000c*/ 	.word	0x00000000
        /*0010*/ 	.short	0x0004
        /*0012*/ 	.short	0x001c
        /*0014*/ 	.byte	0x00, 0xf0, 0x11, 0x00


	//----- nvinfo : EIATTR_KPARAM_INFO
	.align		4
.L_11:
        /*0018*/ 	.byte	0x04, 0x17
        /*001a*/ 	.short	(.L_13 - .L_12)
.L_12:
        /*001c*/ 	.word	0x00000000
        /*0020*/ 	.short	0x0003
        /*0022*/ 	.short	0x0018
        /*0024*/ 	.byte	0x00, 0xf0, 0x11, 0x00


	//----- nvinfo : EIATTR_KPARAM_INFO
	.align		4
.L_13:
        /*0028*/ 	.byte	0x04, 0x17
        /*002a*/ 	.short	(.L_15 - .L_14)
.L_14:
        /*002c*/ 	.word	0x00000000
        /*0030*/ 	.short	0x0002
        /*0032*/ 	.short	0x0010
        /*0034*/ 	.byte	0x00, 0xf4, 0x21, 0x00


	//----- nvinfo : EIATTR_KPARAM_INFO
	.align		4
.L_15:
        /*0038*/ 	.byte	0x04, 0x17
        /*003a*/ 	.short	(.L_17 - .L_16)
.L_16:
        /*003c*/ 	.word	0x00000000
        /*0040*/ 	.short	0x0001
        /*0042*/ 	.short	0x0008
        /*0044*/ 	.byte	0x00, 0xf4, 0x21, 0x00


	//----- nvinfo : EIATTR_KPARAM_INFO
	.align		4
.L_17:
        /*0048*/ 	.byte	0x04, 0x17
        /*004a*/ 	.short	(.L_19 - .L_18)
.L_18:
        /*004c*/ 	.word	0x00000000
        /*0050*/ 	.short	0x0000
        /*0052*/ 	.short	0x0000
        /*0054*/ 	.byte	0x00, 0xf4, 0x21, 0x00


	//----- nvinfo : EIATTR_SPARSE_MMA_MASK
	.align		4
.L_19:
        /*0058*/ 	.byte	0x03, 0x50
        /*005a*/ 	.short	0x0000


	//----- nvinfo : EIATTR_MAXREG_COUNT
	.align		4
        /*005c*/ 	.byte	0x03, 0x1b
        /*005e*/ 	.short	0x00ff


	//----- nvinfo : EIATTR_EXIT_INSTR_OFFSETS
	.align		4
        /*0060*/ 	.byte	0x04, 0x1c
        /*0062*/ 	.short	(.L_21 - .L_20)


	//   ....[0]....
.L_20:
        /*0064*/ 	.word	0x00000900


	//   ....[1]....
        /*0068*/ 	.word	0x00000920


	//----- nvinfo : EIATTR_REQNTID
	.align		4
.L_21:
        /*006c*/ 	.byte	0x04, 0x10
        /*006e*/ 	.short	(.L_23 - .L_22)
.L_22:
        /*0070*/ 	.word	0x00000080
        /*0074*/ 	.word	0x00000001
        /*0078*/ 	.word	0x00000001


	//----- nvinfo : EIATTR_CBANK_PARAM_SIZE
	.align		4
.L_23:
        /*007c*/ 	.byte	0x03, 0x19
        /*007e*/ 	.short	0x0020


	//----- nvinfo : EIATTR_PARAM_CBANK
	.align		4
        /*0080*/ 	.byte	0x04, 0x0a
        /*0082*/ 	.short	(.L_25 - .L_24)
	.align		4
.L_24:
        /*0084*/ 	.word	index@(.nv.constant0.triton_poi_fused_relu_threshold_backward_5)
        /*0088*/ 	.short	0x0210
        /*008a*/ 	.short	0x0020


	//----- nvinfo : EIATTR_SW_WAR
	.align		4
.L_25:
        /*008c*/ 	.byte	0x04, 0x36
        /*008e*/ 	.short	(.L_27 - .L_26)
.L_26:
        /*0090*/ 	.word	0x00000008
.L_27:


//--------------------- .nv.callgraph             --------------------------
	.section	.nv.callgraph,"",@"SHT_CUDA_CALLGRAPH"
	.align	4
	.sectionentsize	8
	.align		4
        /*0000*/ 	.word	0x00000000
	.align		4
        /*0004*/ 	.word	0xffffffff
	.align		4
        /*0008*/ 	.word	0x00000000
	.align		4
        /*000c*/ 	.word	0xfffffffe
	.align		4
        /*0010*/ 	.word	0x00000000
	.align		4
        /*0014*/ 	.word	0xfffffffd
	.align		4
        /*0018*/ 	.word	0x00000000
	.align		4
        /*001c*/ 	.word	0xfffffffc


//--------------------- .text.triton_poi_fused_relu_threshold_backward_5 --------------------------
	.section	.text.triton_poi_fused_relu_threshold_backward_5,"ax",@progbits
	.sectionflags	@"SHF_BARRIERS=1"
	.align	128
        .global         triton_poi_fused_relu_threshold_backward_5
        .type           triton_poi_fused_relu_threshold_backward_5,@function
        .size           triton_poi_fused_relu_threshold_backward_5,(.L_x_1 - triton_poi_fused_relu_threshold_backward_5)
        .other          triton_poi_fused_relu_threshold_backward_5,@"STO_CUDA_ENTRY STV_DEFAULT"
triton_poi_fused_relu_threshold_backward_5:
.text.triton_poi_fused_relu_threshold_backward_5:
[----:B------:R-:W0:Y:S01]  /*0000*/  LDC R1, c[0x0][0x28] ;  /* 0x00000a00ff017b82 */ /* 0x000e220000000800 */
[----:B------:R-:W1:Y:S07]  /*0010*/  S2R R3, SR_TID.X ;  /* 0x0000000000037919 */ /* 0x000e6e0000002100 */
[----:B------:R-:W2:Y:S01]  /*0020*/  LDC.64 R6, c[0x0][0x210] ;  /* 0x00008400ff067b82 */ /* 0x000ea20000000a00 */
[----:B------:R-:W-:Y:S02]  /*0030*/  CS2R R12, SRZ ;  /* 0x00000000000c7805 */ /* 0x000fe4000001ff00 */
[----:B------:R-:W-:Y:S01]  /*0040*/  CS2R R14, SRZ ;  /* 0x00000000000e7805 */ /* 0x000fe2000001ff00 */
[----:B------:R-:W3:Y:S01]  /*0050*/  S2R R0, SR_CTAID.Y ;  /* 0x0000000000007919 */ /* 0x000ee20000002600 */
[----:B------:R-:W-:Y:S01]  /*0060*/  ULDC.64 UR6, c[0x0][0x208] ;  /* 0x0000820000067ab9 */ /* 0x000fe20000000a00 */
[----:B------:R-:W4:Y:S01]  /*0070*/  S2R R29, SR_CTAID.X ;  /* 0x00000000001d7919 */ /* 0x000f220000002500 */
[----:B-1----:R-:W-:-:S02]  /*0080*/  IMAD.SHL.U32 R9, R3, 0x8, RZ ;  /* 0x0000000803097824 */ /* 0x002fc400078e00ff */
[----:B---3--:R-:W-:Y:S01]  /*0090*/  IMAD.SHL.U32 R2, R0, 0x400, RZ ;  /* 0x0000040000027824 */ /* 0x008fe200078e00ff */
[----:B------:R-:W-:Y:S02]  /*00a0*/  SHF.R.S32.HI R5, RZ, 0x15, R0 ;  /* 0x00000015ff057819 */ /* 0x000fe40000011400 */
[----:B------:R-:W-:Y:S02]  /*00b0*/  LOP3.LUT R9, R9, 0x3f8, RZ, 0xc0, !PT ;  /* 0x000003f809097812 */ /* 0x000fe400078ec0ff */
[----:B------:R-:W-:Y:S02]  /*00c0*/  SGXT R5, R5, 0x1 ;  /* 0x000000010505781a */ /* 0x000fe40000000200 */
[----:B------:R-:W-:Y:S02]  /*00d0*/  LOP3.LUT R0, R2, R9, RZ, 0xfc, !PT ;  /* 0x0000000902007212 */ /* 0x000fe400078efcff */
[----:B----4-:R-:W-:Y:S02]  /*00e0*/  ISETP.GE.AND P0, PT, R29, 0xe89, PT ;  /* 0x00000e891d00780c */ /* 0x010fe40003f06270 */
[----:B------:R-:W-:-:S04]  /*00f0*/  LEA.HI R4, R5, R0, RZ, 0xc ;  /* 0x0000000005047211 */ /* 0x000fc800078f60ff */
[----:B------:R-:W-:Y:S02]  /*0100*/  SHF.R.S32.HI R8, RZ, 0xc, R4 ;  /* 0x0000000cff087819 */ /* 0x000fe40000011404 */
[----:B------:R-:W-:Y:S02]  /*0110*/  LOP3.LUT R11, R4, 0xfffff000, RZ, 0xc0, !PT ;  /* 0xfffff000040b7812 */ /* 0x000fe400078ec0ff */
[----:B------:R-:W-:Y:S01]  /*0120*/  LOP3.LUT R4, R2, 0x4, R9, 0xfe, !PT ;  /* 0x0000000402047812 */ /* 0x000fe200078efe09 */
[----:B------:R-:W-:-:S03]  /*0130*/  IMAD R8, R8, 0xe89, R29 ;  /* 0x00000e8908087824 */ /* 0x000fc600078e021d */
[----:B------:R-:W-:Y:S01]  /*0140*/  LEA.HI R5, R5, R4, RZ, 0xc ;  /* 0x0000000405057211 */ /* 0x000fe200078f60ff */
[----:B------:R-:W-:-:S03]  /*0150*/  IMAD.SHL.U32 R8, R8, 0x1000, RZ ;  /* 0x0000100008087824 */ /* 0x000fc600078e00ff */
[----:B------:R-:W-:Y:S02]  /*0160*/  LOP3.LUT R5, R5, 0xfffff000, RZ, 0xc0, !PT ;  /* 0xfffff00005057812 */ /* 0x000fe400078ec0ff */
[C---:B------:R-:W-:Y:S02]  /*0170*/  IADD3 R0, R8.reuse, R0, -R11 ;  /* 0x0000000008007210 */ /* 0x040fe40007ffe80b */
[----:B------:R-:W-:-:S03]  /*0180*/  IADD3 R5, R8, R4, -R5 ;  /* 0x0000000408057210 */ /* 0x000fc60007ffe805 */
[----:B--2---:R-:W-:-:S04]  /*0190*/  IMAD.WIDE R10, R0, 0x4, R6 ;  /* 0x00000004000a7825 */ /* 0x004fc800078e0206 */
[----:B------:R-:W-:Y:S01]  /*01a0*/  IMAD.WIDE R18, R5, 0x4, R6 ;  /* 0x0000000405127825 */ /* 0x000fe200078e0206 */
[----:B------:R-:W-:Y:S02]  /*01b0*/  CS2R R4, SRZ ;  /* 0x0000000000047805 */ /* 0x000fe4000001ff00 */
[----:B------:R-:W-:Y:S01]  /*01c0*/  CS2R R6, SRZ ;  /* 0x0000000000067805 */ /* 0x000fe2000001ff00 */
[----:B------:R1:W2:Y:S05]  /*01d0*/  @!P0 LDG.E.EL.128 R12, desc[UR6][R10.64] ;  /* 0x000000060a0c8981 */ /* 0x0002aa000c2e1d00 */
[----:B------:R3:W4:Y:S01]  /*01e0*/  @!P0 LDG.E.EL.128 R4, desc[UR6][R18.64] ;  /* 0x0000000612048981 */ /* 0x000722000c2e1d00 */
[----:B------:R-:W5:Y:S01]  /*01f0*/  S2UR UR5, SR_CgaCtaId ;  /* 0x00000000000579c3 */ /* 0x000f620000008800 */
[----:B------:R-:W-:Y:S01]  /*0200*/  UMOV UR4, 0x400 ;  /* 0x0000040000047882 */ /* 0x000fe20000000000 */
[----:B------:R-:W-:-:S02]  /*0210*/  LOP3.LUT R17, R3, 0x7f, RZ, 0xc0, !PT ;  /* 0x0000007f03117812 */ /* 0x000fc400078ec0ff */
[----:B-1----:R-:W-:Y:S02]  /*0220*/  LOP3.LUT R11, R9, 0x4, RZ, 0xfc, !PT ;  /* 0x00000004090b7812 */ /* 0x002fe400078efcff */
[----:B------:R-:W-:Y:S02]  /*0230*/  LOP3.LUT R20, R2, 0x100, R17, 0xfe, !PT ;  /* 0x0000010002147812 */ /* 0x000fe400078efe11 */
[----:B------:R-:W-:Y:S02]  /*0240*/  LOP3.LUT R24, R2, 0x200, R17, 0xfe, !PT ;  /* 0x0000020002187812 */ /* 0x000fe400078efe11 */
[----:B------:R-:W-:Y:S02]  /*0250*/  LOP3.LUT R26, R2, 0x280, R17, 0xfe, !PT ;  /* 0x00000280021a7812 */ /* 0x000fe400078efe11 */
[C---:B------:R-:W-:Y:S02]  /*0260*/  LOP3.LUT R21, R17.reuse, 0x180, RZ, 0xfc, !PT ;  /* 0x0000018011157812 */ /* 0x040fe400078efcff */
[----:B------:R-:W-:-:S02]  /*0270*/  LOP3.LUT R23, R17, 0x200, RZ, 0xfc, !PT ;  /* 0x0000020011177812 */ /* 0x000fc400078efcff */
[----:B---3--:R-:W-:Y:S02]  /*0280*/  LOP3.LUT R18, R2, 0x80, R17, 0xfe, !PT ;  /* 0x0000008002127812 */ /* 0x008fe400078efe11 */
[----:B------:R-:W-:Y:S02]  /*0290*/  LOP3.LUT R22, R2, 0x180, R17, 0xfe, !PT ;  /* 0x0000018002167812 */ /* 0x000fe400078efe11 */
[----:B------:R-:W-:Y:S01]  /*02a0*/  LOP3.LUT R28, R2, 0x300, R17, 0xfe, !PT ;  /* 0x00000300021c7812 */ /* 0x000fe200078efe11 */
[----:B------:R-:W-:Y:S01]  /*02b0*/  IMAD R18, R18, 0xe89, R29 ;  /* 0x00000e8912127824 */ /* 0x000fe200078e021d */
[----:B-----5:R-:W-:-:S06]  /*02c0*/  UPRMT UR4, UR5, 0x654, UR4 ;  /* 0x0000065405047896 */ /* 0x020fcc0008000004 */
[----:B------:R-:W-:Y:S02]  /*02d0*/  LEA R9, R9, UR4, 0x3 ;  /* 0x0000000409097c11 */ /* 0x000fe4000f8e18ff */
[----:B------:R-:W-:Y:S02]  /*02e0*/  LEA R11, R11, UR4, 0x3 ;  /* 0x000000040b0b7c11 */ /* 0x000fe4000f8e18ff */
[----:B------:R-:W-:Y:S02]  /*02f0*/  LEA R25, R17, UR4, 0x3 ;  /* 0x0000000411197c11 */ /* 0x000fe4000f8e18ff */
[----:B------:R-:W-:Y:S02]  /*0300*/  LEA R23, R23, UR4, 0x3 ;  /* 0x0000000417177c11 */ /* 0x000fe4000f8e18ff */
[----:B--2---:R-:W-:Y:S02]  /*0310*/  FSETP.GEU.AND P1, PT, R12, RZ, PT ;  /* 0x000000ff0c00720b */ /* 0x004fe40003f2e000 */
[----:B------:R-:W-:-:S02]  /*0320*/  FSETP.GEU.AND P2, PT, R13, RZ, PT ;  /* 0x000000ff0d00720b */ /* 0x000fc40003f4e000 */
[----:B------:R-:W-:Y:S02]  /*0330*/  FSETP.GEU.AND P3, PT, R14, RZ, PT ;  /* 0x000000ff0e00720b */ /* 0x000fe40003f6e000 */
[----:B------:R-:W-:Y:S02]  /*0340*/  FSETP.GEU.AND P4, PT, R15, RZ, PT ;  /* 0x000000ff0f00720b */ /* 0x000fe40003f8e000 */
[----:B------:R-:W-:Y:S02]  /*0350*/  FSEL R8, R12, RZ, P1 ;  /* 0x000000ff0c087208 */ /* 0x000fe40000800000 */
[----:B------:R-:W-:Y:S01]  /*0360*/  FSEL R10, R13, RZ, P2 ;  /* 0x000000ff0d0a7208 */ /* 0x000fe20001000000 */
[----:B------:R-:W-:Y:S01]  /*0370*/  IMAD R13, R28, 0xe89, R29 ;  /* 0x00000e891c0d7824 */ /* 0x000fe200078e021d */
[----:B------:R-:W-:Y:S01]  /*0380*/  FSEL R16, R14, RZ, P3 ;  /* 0x000000ff0e107208 */ /* 0x000fe20001800000 */
[----:B------:R-:W-:Y:S01]  /*0390*/  STS [R9], R8 ;  /* 0x0000000809007388 */ /* 0x000fe20000000800 */
[----:B------:R-:W-:-:S02]  /*03a0*/  FSEL R19, R15, RZ, P4 ;  /* 0x000000ff0f137208 */ /* 0x000fc40002000000 */
[----:B----4-:R-:W-:Y:S01]  /*03b0*/  FSETP.GEU.AND P1, PT, R4, RZ, PT ;  /* 0x000000ff0400720b */ /* 0x010fe20003f2e000 */
[----:B------:R-:W-:Y:S01]  /*03c0*/  STS [R9+0x8], R10 ;  /* 0x0000080a09007388 */ /* 0x000fe20000000800 */
[----:B------:R-:W-:Y:S02]  /*03d0*/  FSETP.GEU.AND P2, PT, R5, RZ, PT ;  /* 0x000000ff0500720b */ /* 0x000fe40003f4e000 */
[----:B------:R-:W-:Y:S01]  /*03e0*/  FSETP.GEU.AND P3, PT, R6, RZ, PT ;  /* 0x000000ff0600720b */ /* 0x000fe20003f6e000 */
[----:B------:R1:W-:Y:S01]  /*03f0*/  STS [R9+0x10], R16 ;  /* 0x0000101009007388 */ /* 0x0003e20000000800 */
[----:B------:R-:W-:Y:S02]  /*0400*/  FSETP.GEU.AND P4, PT, R7, RZ, PT ;  /* 0x000000ff0700720b */ /* 0x000fe40003f8e000 */
[----:B------:R-:W-:Y:S01]  /*0410*/  FSEL R4, R4, RZ, P1 ;  /* 0x000000ff04047208 */ /* 0x000fe20000800000 */
[----:B------:R-:W-:Y:S01]  /*0420*/  STS [R9+0x18], R19 ;  /* 0x0000181309007388 */ /* 0x000fe20000000800 */
[----:B------:R-:W-:-:S02]  /*0430*/  FSEL R12, R5, RZ, P2 ;  /* 0x000000ff050c7208 */ /* 0x000fc40001000000 */
[----:B------:R-:W-:Y:S01]  /*0440*/  FSEL R14, R6, RZ, P3 ;  /* 0x000000ff060e7208 */ /* 0x000fe20001800000 */
[----:B------:R2:W-:Y:S01]  /*0450*/  STS [R11], R4 ;  /* 0x000000040b007388 */ /* 0x0005e20000000800 */
[----:B------:R-:W-:Y:S01]  /*0460*/  FSEL R15, R7, RZ, P4 ;  /* 0x000000ff070f7208 */ /* 0x000fe20002000000 */
[--C-:B------:R-:W-:Y:S01]  /*0470*/  IMAD R7, R22, 0xe89, R29.reuse ;  /* 0x00000e8916077824 */ /* 0x100fe200078e021d */
[----:B------:R-:W-:Y:S01]  /*0480*/  LOP3.LUT R6, R2, 0x7f, R3, 0xf8, !PT ;  /* 0x0000007f02067812 */ /* 0x000fe200078ef803 */
[----:B------:R-:W-:Y:S01]  /*0490*/  STS [R9+0x28], R12 ;  /* 0x0000280c09007388 */ /* 0x000fe20000000800 */
[----:B------:R-:W-:Y:S02]  /*04a0*/  FSETP.GTU.AND P3, PT, R16, RZ, PT ;  /* 0x000000ff1000720b */ /* 0x000fe40003f6c000 */
[----:B------:R-:W-:Y:S01]  /*04b0*/  FSETP.GTU.AND P4, PT, R19, RZ, PT ;  /* 0x000000ff1300720b */ /* 0x000fe20003f8c000 */
[----:B------:R-:W-:Y:S01]  /*04c0*/  STS [R9+0x30], R14 ;  /* 0x0000300e09007388 */ /* 0x000fe20000000800 */
[--C-:B------:R-:W-:Y:S01]  /*04d0*/  IMAD R5, R6, 0xe89, R29.reuse ;  /* 0x00000e8906057824 */ /* 0x100fe200078e021d */
[C---:B-1----:R-:W-:Y:S01]  /*04e0*/  LOP3.LUT R16, R17.reuse, 0x280, RZ, 0xfc, !PT ;  /* 0x0000028011107812 */ /* 0x042fe200078efcff */
[--C-:B------:R-:W-:Y:S01]  /*04f0*/  IMAD R6, R20, 0xe89, R29.reuse ;  /* 0x00000e8914067824 */ /* 0x100fe200078e021d */
[----:B------:R1:W-:Y:S01]  /*0500*/  STS [R9+0x38], R15 ;  /* 0x0000380f09007388 */ /* 0x0003e20000000800 */
[C---:B------:R-:W-:Y:S01]  /*0510*/  LOP3.LUT R20, R17.reuse, 0x80, RZ, 0xfc, !PT ;  /* 0x0000008011147812 */ /* 0x040fe200078efcff */
[----:B--2---:R-:W-:Y:S01]  /*0520*/  IMAD R11, R26, 0xe89, R29 ;  /* 0x00000e891a0b7824 */ /* 0x004fe200078e021d */
[----:B------:R-:W-:Y:S01]  /*0530*/  LOP3.LUT R2, R2, 0x380, R17, 0xfe, !PT ;  /* 0x0000038002027812 */ /* 0x000fe200078efe11 */
[----:B------:R-:W-:Y:S01]  /*0540*/  BAR.SYNC.DEFER_BLOCKING 0x0 ;  /* 0x0000000000007b1d */ /* 0x000fe20000010000 */
[----:B------:R-:W-:-:S02]  /*0550*/  LOP3.LUT R19, R17, 0x300, RZ, 0xfc, !PT ;  /* 0x0000030011137812 */ /* 0x000fc400078efcff */
[----:B------:R-:W-:Y:S02]  /*0560*/  FSETP.GTU.AND P2, PT, R8, RZ, PT ;  /* 0x000000ff0800720b */ /* 0x000fe40003f4c000 */
[----:B------:R-:W-:Y:S01]  /*0570*/  LEA R19, R19, UR4, 0x3 ;  /* 0x0000000413137c11 */ /* 0x000fe2000f8e18ff */
[--C-:B-1----:R-:W-:Y:S01]  /*0580*/  IMAD R9, R24, 0xe89, R29.reuse ;  /* 0x00000e8918097824 */ /* 0x102fe200078e021d */
[----:B------:R-:W-:Y:S01]  /*0590*/  LEA R24, R20, UR4, 0x3 ;  /* 0x0000000414187c11 */ /* 0x000fe2000f8e18ff */
[----:B------:R-:W-:Y:S01]  /*05a0*/  IMAD R29, R2, 0xe89, R29 ;  /* 0x00000e89021d7824 */ /* 0x000fe200078e021d */
[C---:B------:R-:W-:Y:S01]  /*05b0*/  LOP3.LUT R20, R17.reuse, 0x100, RZ, 0xfc, !PT ;  /* 0x0000010011147812 */ /* 0x040fe200078efcff */
[----:B------:R-:W1:Y:S01]  /*05c0*/  LDC.64 R2, c[0x0][0x218] ;  /* 0x00008600ff027b82 */ /* 0x000e620000000a00 */
[----:B------:R-:W-:Y:S02]  /*05d0*/  LOP3.LUT R17, R17, 0x380, RZ, 0xfc, !PT ;  /* 0x0000038011117812 */ /* 0x000fe400078efcff */
[----:B------:R-:W-:-:S02]  /*05e0*/  LEA R20, R20, UR4, 0x3 ;  /* 0x0000000414147c11 */ /* 0x000fc4000f8e18ff */
[----:B------:R-:W-:Y:S02]  /*05f0*/  LEA R17, R17, UR4, 0x3 ;  /* 0x0000000411117c11 */ /* 0x000fe4000f8e18ff */
[----:B------:R-:W-:Y:S02]  /*0600*/  SEL R8, RZ, 0x1, P3 ;  /* 0x00000001ff087807 */ /* 0x000fe40001800000 */
[----:B------:R-:W-:Y:S02]  /*0610*/  FSETP.GTU.AND P1, PT, R10, RZ, PT ;  /* 0x000000ff0a00720b */ /* 0x000fe40003f2c000 */
[----:B------:R-:W-:Y:S02]  /*0620*/  FSETP.GTU.AND P3, PT, R4, RZ, PT ;  /* 0x000000ff0400720b */ /* 0x000fe40003f6c000 */
[----:B------:R-:W-:Y:S01]  /*0630*/  FSETP.GTU.AND P5, PT, R14, RZ, PT ;  /* 0x000000ff0e00720b */ /* 0x000fe20003fac000 */
[----:B------:R2:W3:Y:S01]  /*0640*/  LDS R26, [R25] ;  /* 0x00000000191a7984 */ /* 0x0004e20000000800 */
[----:B------:R-:W-:-:S02]  /*0650*/  FSETP.GTU.AND P6, PT, R15, RZ, PT ;  /* 0x000000ff0f00720b */ /* 0x000fc40003fcc000 */
[----:B------:R-:W-:Y:S01]  /*0660*/  SEL R10, RZ, 0x1, P5 ;  /* 0x00000001ff0a7807 */ /* 0x000fe20002800000 */
[----:B------:R-:W4:Y:S01]  /*0670*/  LDS R24, [R24] ;  /* 0x0000000018187984 */ /* 0x000f220000000800 */
[----:B--2---:R-:W-:-:S03]  /*0680*/  LEA R25, R21, UR4, 0x3 ;  /* 0x0000000415197c11 */ /* 0x004fc6000f8e18ff */
[----:B------:R2:W5:Y:S01]  /*0690*/  LDS R27, [R20] ;  /* 0x00000000141b7984 */ /* 0x0005620000000800 */
[----:B------:R-:W-:Y:S01]  /*06a0*/  LEA R21, R16, UR4, 0x3 ;  /* 0x0000000410157c11 */ /* 0x000fe2000f8e18ff */
[--C-:B-1----:R-:W-:Y:S01]  /*06b0*/  IMAD.WIDE R4, R5, 0x4, R2.reuse ;  /* 0x0000000405047825 */ /* 0x102fe200078e0202 */
[----:B------:R-:W-:Y:S01]  /*06c0*/  SEL R16, RZ, 0x1, P4 ;  /* 0x00000001ff107807 */ /* 0x000fe20002000000 */
[----:B------:R-:W-:Y:S01]  /*06d0*/  LDS R23, [R23] ;  /* 0x0000000017177984 */ /* 0x000fe20000000800 */
[----:B------:R-:W-:Y:S01]  /*06e0*/  FSETP.GTU.AND P4, PT, R12, RZ, PT ;  /* 0x000000ff0c00720b */ /* 0x000fe20003f8c000 */
[----:B------:R-:W-:Y:S01]  /*06f0*/  IMAD.WIDE R14, R18, 0x4, R2 ;  /* 0x00000004120e7825 */ /* 0x000fe200078e0202 */
[----:B------:R-:W-:Y:S01]  /*0700*/  PRMT R16, R8, 0x3340, R16 ;  /* 0x0000334008107816 */ /* 0x000fe20000000010 */
[----:B------:R-:W1:Y:S01]  /*0710*/  LDS R25, [R25] ;  /* 0x0000000019197984 */ /* 0x000e620000000800 */
[----:B------:R-:W-:Y:S01]  /*0720*/  SEL R18, RZ, 0x1, P1 ;  /* 0x00000001ff127807 */ /* 0x000fe20000800000 */
[----:B------:R-:W-:Y:S01]  /*0730*/  ULDC.64 UR4, c[0x0][0x220] ;  /* 0x0000880000047ab9 */ /* 0x000fe20000000a00 */
[----:B------:R-:W-:Y:S01]  /*0740*/  SEL R8, RZ, 0x1, P2 ;  /* 0x00000001ff087807 */ /* 0x000fe20001000000 */
[----:B------:R-:W1:Y:S01]  /*0750*/  LDS R21, [R21] ;  /* 0x0000000015157984 */ /* 0x000e620000000800 */
[----:B--2---:R-:W-:-:S02]  /*0760*/  SEL R20, RZ, 0x1, P6 ;  /* 0x00000001ff147807 */ /* 0x004fc40003000000 */
[----:B------:R-:W-:Y:S01]  /*0770*/  SEL R22, RZ, 0x1, P4 ;  /* 0x00000001ff167807 */ /* 0x000fe20002000000 */
[----:B------:R-:W2:Y:S01]  /*0780*/  LDS R19, [R19] ;  /* 0x0000000013137984 */ /* 0x000ea20000000800 */
[----:B------:R-:W-:Y:S02]  /*0790*/  SEL R12, RZ, 0x1, P3 ;  /* 0x00000001ff0c7807 */ /* 0x000fe40001800000 */
[----:B------:R-:W-:Y:S01]  /*07a0*/  PRMT R18, R8, 0x3340, R18 ;  /* 0x0000334008127816 */ /* 0x000fe20000000012 */
[----:B------:R-:W2:Y:S01]  /*07b0*/  LDS R17, [R17] ;  /* 0x0000000011117984 */ /* 0x000ea20000000800 */
[----:B------:R-:W-:Y:S01]  /*07c0*/  PRMT R20, R10, 0x3340, R20 ;  /* 0x000033400a147816 */ /* 0x000fe20000000014 */
[----:B------:R-:W-:Y:S01]  /*07d0*/  IMAD.WIDE R8, R9, 0x4, R2 ;  /* 0x0000000409087825 */ /* 0x000fe200078e0202 */
[----:B------:R-:W-:Y:S02]  /*07e0*/  PRMT R22, R12, 0x3340, R22 ;  /* 0x000033400c167816 */ /* 0x000fe40000000016 */
[----:B------:R-:W-:Y:S01]  /*07f0*/  PRMT R28, R18, 0x5410, R16 ;  /* 0x00005410121c7816 */ /* 0x000fe20000000010 */
[----:B------:R-:W-:-:S04]  /*0800*/  IMAD.WIDE R10, R11, 0x4, R2 ;  /* 0x000000040b0a7825 */ /* 0x000fc800078e0202 */
[--C-:B------:R-:W-:Y:S01]  /*0810*/  IMAD.WIDE R12, R13, 0x4, R2.reuse ;  /* 0x000000040d0c7825 */ /* 0x100fe200078e0202 */
[----:B---3--:R3:W-:Y:S04]  /*0820*/  @!P0 STG.E desc[UR6][R4.64], R26 ;  /* 0x0000001a04008986 */ /* 0x0087e8000c101906 */
[----:B----4-:R4:W-:Y:S01]  /*0830*/  @!P0 STG.E desc[UR6][R14.64], R24 ;  /* 0x000000180e008986 */ /* 0x0109e2000c101906 */
[----:B---3--:R-:W-:-:S04]  /*0840*/  IMAD.WIDE R4, R6, 0x4, R2 ;  /* 0x0000000406047825 */ /* 0x008fc800078e0202 */
[--C-:B------:R-:W-:Y:S01]  /*0850*/  IMAD.WIDE R6, R7, 0x4, R2.reuse ;  /* 0x0000000407067825 */ /* 0x100fe200078e0202 */
[----:B-----5:R3:W-:Y:S01]  /*0860*/  @!P0 STG.E desc[UR6][R4.64], R27 ;  /* 0x0000001b04008986 */ /* 0x0207e2000c101906 */
[----:B----4-:R-:W-:Y:S02]  /*0870*/  IADD3 R14, P1, R0, UR4, RZ ;  /* 0x00000004000e7c10 */ /* 0x010fe4000ff3e0ff */
[----:B------:R-:W-:Y:S01]  /*0880*/  IMAD.WIDE R2, R29, 0x4, R2 ;  /* 0x000000041d027825 */ /* 0x000fe200078e0202 */
[----:B-1----:R3:W-:Y:S01]  /*0890*/  @!P0 STG.E desc[UR6][R6.64], R25 ;  /* 0x0000001906008986 */ /* 0x0027e2000c101906 */
[----:B------:R-:W-:Y:S02]  /*08a0*/  LEA.HI.X.SX32 R15, R0, UR5, 0x1, P1 ;  /* 0x00000005000f7c11 */ /* 0x000fe400088f0eff */
[----:B------:R-:W-:Y:S01]  /*08b0*/  PRMT R29, R22, 0x5410, R20 ;  /* 0x00005410161d7816 */ /* 0x000fe20000000014 */
[----:B------:R3:W-:Y:S04]  /*08c0*/  @!P0 STG.E desc[UR6][R8.64], R23 ;  /* 0x0000001708008986 */ /* 0x0007e8000c101906 */
[----:B0-----:R3:W-:Y:S04]  /*08d0*/  @!P0 STG.E desc[UR6][R10.64], R21 ;  /* 0x000000150a008986 */ /* 0x0017e8000c101906 */
[----:B--2---:R3:W-:Y:S04]  /*08e0*/  @!P0 STG.E desc[UR6][R12.64], R19 ;  /* 0x000000130c008986 */ /* 0x0047e8000c101906 */
[----:B------:R3:W-:Y:S01]  /*08f0*/  @!P0 STG.E desc[UR6][R2.64], R17 ;  /* 0x0000001102008986 */ /* 0x0007e2000c101906 */
[----:B------:R-:W-:Y:S05]  /*0900*/  @P0 EXIT ;  /* 0x000000000000094d */ /* 0x000fea0003800000 */
[----:B------:R-:W-:Y:S01]  /*0910*/  STG.E.64 desc[UR6][R14.64], R28 ;  /* 0x0000001c0e007986 */ /* 0x000fe2000c101b06 */
[----:B------:R-:W-:Y:S05]  /*0920*/  EXIT ;  /* 0x000000000000794d */ /* 0x000fea0003800000 */
.L_x_0:
[----:B------:R-:W-:-:S00]  /*0930*/  BRA `(.L_x_0) ;  /* 0xfffffffc00fc7947 */ /* 0x000fc0000383ffff */
[----:B------:R-:W-:-:S00]  /*0940*/  NOP ;  /* 0x0000000000007918 */ /* 0x000fc00000000000 */
        /* <DEDUP_REMOVED lines=11> */
.L_x_1:


//--------------------- .nv.shared.triton_poi_fused_relu_threshold_backward_5 --------------------------
	.section	.nv.shared.triton_poi_fused_relu_threshold_backward_5,"aw",@nobits
	.sectionflags	@""
	.align	16
	.zero		1024


//--------------------- .nv.constant0.triton_poi_fused_relu_threshold_backward_5 --------------------------
	.section	.nv.constant0.triton_poi_fused_relu_threshold_backward_5,"a",@progbits
	.sectionflags	@""
	.align	4
.nv.constant0.triton_poi_fused_relu_threshold_backward_5:
	.zero		560
